//
// Generated by NVIDIA NVVM Compiler
//
// Compiler Build ID: CL-36424714
// Cuda compilation tools, release 13.0, V13.0.88
// Based on NVVM 20.0.0
//

.version 9.0
.target sm_100
.address_size 64

	// .globl	_Z4initPd

.visible .entry _Z4initPd(
	.param .u64 .ptr .align 1 _Z4initPd_param_0
)
.maxntid 128
.minnctapersm 2
{
	.reg .b32 	%r<5>;
	.reg .b64 	%rd<6>;

	ld.param.u64 	%rd1, [_Z4initPd_param_0];
	cvta.to.global.u64 	%rd2, %rd1;
	mov.u32 	%r1, %tid.x;
	mov.u32 	%r2, %ctaid.x;
	mov.u32 	%r3, %ntid.x;
	mad.lo.s32 	%r4, %r2, %r3, %r1;
	mul.wide.s32 	%rd3, %r4, 8;
	add.s64 	%rd4, %rd2, %rd3;
	mov.b64 	%rd5, 0;
	st.global.u64 	[%rd4], %rd5;
	ret;

}


// ===== COMPILED SASS (sm_100) =====

	.target	sm_100

	.elftype	@"ET_EXEC"


//--------------------- .note.nv.tkinfo           --------------------------
	.section	.note.nv.tkinfo,"",@"SHT_NOTE"
	.sectionflags	@"SHF_NOTE_NV_TKINFO"
	.tkinfo
        /*0018*/ 	.word	0x00000002
        /*0030*/ 	.string	""
        /*0030*/ 	.string	"ptxas"
        /*0030*/ 	.string	"Cuda compilation tools, release 13.0, V13.0.88"
        /*0030*/ 	.string	"Build cuda_13.0.r13.0/compiler.36424714_0"
        /*0030*/ 	.string	"-arch sm_100 -m 64 "



//--------------------- .note.nv.cuinfo           --------------------------
	.section	.note.nv.cuinfo,"",@"SHT_NOTE"
	.sectionflags	@"SHF_NOTE_NV_CUINFO"
        /*0018*/ 	.short	0x0002
        /*001a*/ 	.short	0x0064
        /*001c*/ 	.short	0x0082
	.zero		2


//--------------------- .nv.info                  --------------------------
	.section	.nv.info,"",@"SHT_CUDA_INFO"
	.align	4


	//----- nvinfo : EIATTR_REGCOUNT
	.align		4
        /*0000*/ 	.byte	0x04, 0x2f
        /*0002*/ 	.short	(.L_1 - .L_0)
	.align		4
.L_0:
        /*0004*/ 	.word	index@(_Z4initPd)
        /*0008*/ 	.word	0x00000008


	//----- nvinfo : EIATTR_FRAME_SIZE
	.align		4
.L_1:
        /*000c*/ 	.byte	0x04, 0x11
        /*000e*/ 	.short	(.L_3 - .L_2)
	.align		4
.L_2:
        /*0010*/ 	.word	index@(_Z4initPd)
        /*0014*/ 	.word	0x00000000


	//----- nvinfo : EIATTR_MIN_STACK_SIZE
	.align		4
.L_3:
        /*0018*/ 	.byte	0x04, 0x12
        /*001a*/ 	.short	(.L_5 - .L_4)
	.align		4
.L_4:
        /*001c*/ 	.word	index@(_Z4initPd)
        /*0020*/ 	.word	0x00000000
.L_5:


//--------------------- .nv.compat                --------------------------
	.section	.nv.compat,"",@"SHT_CUDA_COMPAT_INFO"
	.align	4
        /*0000*/ 	.byte	0x02, 0x09, 0x00, 0x00, 0x02, 0x02, 0x01, 0x00, 0x02, 0x05, 0x05, 0x00, 0x03, 0x07, 0x01, 0x01
        /*0010*/ 	.byte	0x02, 0x03, 0x00, 0x00, 0x02, 0x06, 0x01, 0x00, 0x04, 0x0b, 0x08, 0x00, 0x09, 0x00, 0x00, 0x00
        /*0020*/ 	.byte	0x00, 0x00, 0x00, 0x00


//--------------------- .nv.info._Z4initPd        --------------------------
	.section	.nv.info._Z4initPd,"",@"SHT_CUDA_INFO"
	.sectionflags	@""
	.align	4


	//----- nvinfo : EIATTR_CUDA_API_VERSION
	.align		4
        /*0000*/ 	.byte	0x04, 0x37
        /*0002*/ 	.short	(.L_7 - .L_6)
.L_6:
        /*0004*/ 	.word	0x00000082


	//----- nvinfo : EIATTR_KPARAM_INFO
	.align		4
.L_7:
        /*0008*/ 	.byte	0x04, 0x17
        /*000a*/ 	.short	(.L_9 - .L_8)
.L_8:
        /*000c*/ 	.word	0x00000000
        /*0010*/ 	.short	0x0000
        /*0012*/ 	.short	0x0000
        /*0014*/ 	.byte	0x00, 0xf5, 0x21, 0x00


	//----- nvinfo : EIATTR_SPARSE_MMA_MASK
	.align		4
.L_9:
        /*0018*/ 	.byte	0x03, 0x50
        /*001a*/ 	.short	0x0000


	//----- nvinfo : EIATTR_MAXREG_COUNT
	.align		4
        /*001c*/ 	.byte	0x03, 0x1b
        /*001e*/ 	.short	0x00ff


	//----- nvinfo : EIATTR_MERCURY_ISA_VERSION
	.align		4
        /*0020*/ 	.byte	0x03, 0x5f
        /*0022*/ 	.short	0x0101


	//----- nvinfo : EIATTR_VRC_CTA_INIT_COUNT
	.align		4
        /*0024*/ 	.byte	0x02, 0x4a
	.zero		1
	.zero		1


	//----- nvinfo : EIATTR_EXIT_INSTR_OFFSETS
	.align		4
        /*0028*/ 	.byte	0x04, 0x1c
        /*002a*/ 	.short	(.L_11 - .L_10)


	//   ....[0]....
.L_10:
        /*002c*/ 	.word	0x00000090


	//----- nvinfo : EIATTR_MAX_THREADS
	.align		4
.L_11:
        /*0030*/ 	.byte	0x04, 0x05
        /*0032*/ 	.short	(.L_13 - .L_12)
.L_12:
        /*0034*/ 	.word	0x00000080
        /*0038*/ 	.word	0x00000001
        /*003c*/ 	.word	0x00000001


	//----- nvinfo : EIATTR_CBANK_PARAM_SIZE
	.align		4
.L_13:
        /*0040*/ 	.byte	0x03, 0x19
        /*0042*/ 	.short	0x0008


	//----- nvinfo : EIATTR_PARAM_CBANK
	.align		4
        /*0044*/ 	.byte	0x04, 0x0a
        /*0046*/ 	.short	(.L_15 - .L_14)
	.align		4
.L_14:
        /*0048*/ 	.word	index@(.nv.constant0._Z4initPd)
        /*004c*/ 	.short	0x0380
        /*004e*/ 	.short	0x0008


	//----- nvinfo : EIATTR_SW_WAR
	.align		4
.L_15:
        /*0050*/ 	.byte	0x04, 0x36
        /*0052*/ 	.short	(.L_17 - .L_16)
.L_16:
        /*0054*/ 	.word	0x00000008
.L_17:


//--------------------- .nv.callgraph             --------------------------
	.section	.nv.callgraph,"",@"SHT_CUDA_CALLGRAPH"
	.align	4
	.sectionentsize	8
	.align		4
        /*0000*/ 	.word	0x00000000
	.align		4
        /*0004*/ 	.word	0xffffffff
	.align		4
        /*0008*/ 	.word	0x00000000
	.align		4
        /*000c*/ 	.word	0xfffffffe
	.align		4
        /*0010*/ 	.word	0x00000000
	.align		4
        /*0014*/ 	.word	0xfffffffd
	.align		4
        /*0018*/ 	.word	0x00000000
	.align		4
        /*001c*/ 	.word	0xfffffffc


//--------------------- .text._Z4initPd           --------------------------
	.section	.text._Z4initPd,"ax",@progbits
	.align	128
        .global         _Z4initPd
        .type           _Z4initPd,@function
        .size           _Z4initPd,(.L_x_1 - _Z4initPd)
        .other          _Z4initPd,@"STO_CUDA_ENTRY STV_DEFAULT"
_Z4initPd:
.text._Z4initPd:
[----:B------:R-:W-:Y:S01]  /*0000*/  LDC R1, c[0x0][0x37c] ;  /* 0x0000df00ff017b82 */ /* 0x000fe20000000800 */
[----:B------:R-:W0:Y:S07]  /*0010*/  S2R R5, SR_TID.X ;  /* 0x0000000000057919 */ /* 0x000e2e0000002100 */
[----:B------:R-:W0:Y:S01]  /*0020*/  S2UR UR6, SR_CTAID.X ;  /* 0x00000000000679c3 */ /* 0x000e220000002500 */
[----:B------:R-:W1:Y:S07]  /*0030*/  LDCU.64 UR4, c[0x0][0x358] ;  /* 0x00006b00ff0477ac */ /* 0x000e6e0008000a00 */
[----:B------:R-:W0:Y:S08]  /*0040*/  LDC R0, c[0x0][0x360] ;  /* 0x0000d800ff007b82 */ /* 0x000e300000000800 */
[----:B------:R-:W2:Y:S01]  /*0050*/  LDC.64 R2, c[0x0][0x380] ;  /* 0x0000e000ff027b82 */ /* 0x000ea20000000a00 */
[----:B0-----:R-:W-:-:S04]  /*0060*/  IMAD R5, R0, UR6, R5 ;  /* 0x0000000600057c24 */ /* 0x001fc8000f8e0205 */
[----:B--2---:R-:W-:-:S05]  /*0070*/  IMAD.WIDE R2, R5, 0x8, R2 ;  /* 0x0000000805027825 */ /* 0x004fca00078e0202 */
[----:B-1----:R-:W-:Y:S01]  /*0080*/  STG.E.64 desc[UR4][R2.64], RZ ;  /* 0x000000ff02007986 */ /* 0x002fe2000c101b04 */
[----:B------:R-:W-:Y:S05]  /*0090*/  EXIT ;  /* 0x000000000000794d */ /* 0x000fea0003800000 */
.L_x_0:
[----:B------:R-:W-:-:S00]  /*00a0*/  BRA `(.L_x_0) ;  /* 0xfffffffc00fc7947 */ /* 0x000fc0000383ffff */
[----:B------:R-:W-:-:S00]  /*00b0*/  NOP ;  /* 0x0000000000007918 */ /* 0x000fc00000000000 */
        /* <DEDUP_REMOVED lines=12> */
.L_x_1:


//--------------------- .nv.shared.reserved.0     --------------------------
	.section	.nv.shared.reserved.0,"aw",@nobits
	.weak		__nv_reservedSMEM_offset_0_alias
	.size		__nv_reservedSMEM_offset_0_alias, 0, 64
	.other		__nv_reservedSMEM_offset_0_alias,@"STO_CUDA_RESERVED_SHARED STV_DEFAULT"
__nv_reservedSMEM_offset_0_alias:
	.zero		0
	.zero		64


//--------------------- .nv.constant0._Z4initPd   --------------------------
	.section	.nv.constant0._Z4initPd,"a",@progbits
	.sectionflags	@""
	.align	4
.nv.constant0._Z4initPd:
	.zero		904


//--------------------- SYMBOLS --------------------------

	.type		.nv.reservedSmem.offset0,@object
	.size		.nv.reservedSmem.offset0,0x4
